//
// Generated by NVIDIA NVVM Compiler
//
// Compiler Build ID: CL-36424714
// Cuda compilation tools, release 13.0, V13.0.88
// Based on NVVM 20.0.0
//

.version 9.0
.target sm_100
.address_size 64

	// .globl	_Z9check_idxv
.extern .func  (.param .b32 func_retval0) vprintf
(
	.param .b64 vprintf_param_0,
	.param .b64 vprintf_param_1
)
;
.global .align 1 .b8 $str[142] = {116, 104, 114, 101, 97, 100, 73, 100, 120, 58, 32, 40, 37, 100, 44, 32, 37, 100, 44, 32, 37, 100, 41, 9, 98, 108, 111, 99, 107, 73, 100, 120, 58, 32, 32, 40, 37, 100, 44, 32, 37, 100, 44, 32, 37, 100, 41, 9, 9, 47, 47, 32, 109, 121, 32, 99, 111, 111, 114, 100, 105, 110, 97, 116, 101, 115, 10, 98, 108, 111, 99, 107, 68, 105, 109, 58, 32, 32, 40, 37, 100, 44, 32, 37, 100, 44, 32, 37, 100, 41, 9, 103, 114, 105, 100, 68, 105, 109, 58, 32, 32, 32, 40, 37, 100, 44, 32, 37, 100, 44, 32, 37, 100, 41, 9, 9, 47, 47, 32, 116, 111, 116, 97, 108, 32, 116, 104, 114, 101, 97, 100, 115, 47, 98, 108, 111, 99, 107, 115, 10, 10};

.visible .entry _Z9check_idxv()
{
	.local .align 16 .b8 	__local_depot0[48];
	.reg .b64 	%SP;
	.reg .b64 	%SPL;
	.reg .b32 	%r<15>;
	.reg .b64 	%rd<5>;

	mov.u64 	%SPL, __local_depot0;
	cvta.local.u64 	%SP, %SPL;
	add.u64 	%rd1, %SP, 0;
	add.u64 	%rd2, %SPL, 0;
	mov.u32 	%r1, %tid.x;
	mov.u32 	%r2, %tid.y;
	mov.u32 	%r3, %tid.z;
	mov.u32 	%r4, %ctaid.x;
	mov.u32 	%r5, %ctaid.y;
	mov.u32 	%r6, %ctaid.z;
	mov.u32 	%r7, %ntid.x;
	mov.u32 	%r8, %ntid.y;
	mov.u32 	%r9, %ntid.z;
	mov.u32 	%r10, %nctaid.x;
	mov.u32 	%r11, %nctaid.y;
	mov.u32 	%r12, %nctaid.z;
	st.local.v4.u32 	[%rd2], {%r1, %r2, %r3, %r4};
	st.local.v4.u32 	[%rd2+16], {%r5, %r6, %r7, %r8};
	st.local.v4.u32 	[%rd2+32], {%r9, %r10, %r11, %r12};
	mov.u64 	%rd3, $str;
	cvta.global.u64 	%rd4, %rd3;
	{ // callseq 0, 0
	.param .b64 param0;
	st.param.b64 	[param0], %rd4;
	.param .b64 param1;
	st.param.b64 	[param1], %rd1;
	.param .b32 retval0;
	call.uni (retval0), 
	vprintf, 
	(
	param0, 
	param1
	);
	ld.param.b32 	%r13, [retval0];
	} // callseq 0
	ret;

}


// ===== COMPILED SASS (sm_100) =====

	.target	sm_100

	.elftype	@"ET_EXEC"


//--------------------- .note.nv.tkinfo           --------------------------
	.section	.note.nv.tkinfo,"",@"SHT_NOTE"
	.sectionflags	@"SHF_NOTE_NV_TKINFO"
	.tkinfo
        /*0018*/ 	.word	0x00000002
        /*0030*/ 	.string	""
        /*0030*/ 	.string	"ptxas"
        /*0030*/ 	.string	"Cuda compilation tools, release 13.0, V13.0.88"
        /*0030*/ 	.string	"Build cuda_13.0.r13.0/compiler.36424714_0"
        /*0030*/ 	.string	"-arch sm_100 -m 64 "



//--------------------- .note.nv.cuinfo           --------------------------
	.section	.note.nv.cuinfo,"",@"SHT_NOTE"
	.sectionflags	@"SHF_NOTE_NV_CUINFO"
        /*0018*/ 	.short	0x0002
        /*001a*/ 	.short	0x0064
        /*001c*/ 	.short	0x0082
	.zero		2


//--------------------- .nv.info                  --------------------------
	.section	.nv.info,"",@"SHT_CUDA_INFO"
	.align	4


	//----- nvinfo : EIATTR_REGCOUNT
	.align		4
        /*0000*/ 	.byte	0x04, 0x2f
        /*0002*/ 	.short	(.L_2 - .L_1)
	.align		4
.L_1:
        /*0004*/ 	.word	index@(_Z9check_idxv)
        /*0008*/ 	.word	0x00000018


	//----- nvinfo : EIATTR_FRAME_SIZE
	.align		4
.L_2:
        /*000c*/ 	.byte	0x04, 0x11
        /*000e*/ 	.short	(.L_4 - .L_3)
	.align		4
.L_3:
        /*0010*/ 	.word	index@(_Z9check_idxv)
        /*0014*/ 	.word	0x00000030


	//----- nvinfo : EIATTR_MIN_STACK_SIZE
	.align		4
.L_4:
        /*0018*/ 	.byte	0x04, 0x12
        /*001a*/ 	.short	(.L_6 - .L_5)
	.align		4
.L_5:
        /*001c*/ 	.word	index@(_Z9check_idxv)
        /*0020*/ 	.word	0x00000030
.L_6:


//--------------------- .nv.compat                --------------------------
	.section	.nv.compat,"",@"SHT_CUDA_COMPAT_INFO"
	.align	4
        /*0000*/ 	.byte	0x02, 0x09, 0x00, 0x00, 0x02, 0x02, 0x01, 0x00, 0x02, 0x05, 0x05, 0x00, 0x03, 0x07, 0x01, 0x01
        /*0010*/ 	.byte	0x02, 0x03, 0x00, 0x00, 0x02, 0x06, 0x01, 0x00, 0x04, 0x0b, 0x08, 0x00, 0x09, 0x00, 0x00, 0x00
        /*0020*/ 	.byte	0x00, 0x00, 0x00, 0x00


//--------------------- .nv.info._Z9check_idxv    --------------------------
	.section	.nv.info._Z9check_idxv,"",@"SHT_CUDA_INFO"
	.sectionflags	@""
	.align	4


	//----- nvinfo : EIATTR_CUDA_API_VERSION
	.align		4
        /*0000*/ 	.byte	0x04, 0x37
        /*0002*/ 	.short	(.L_8 - .L_7)
.L_7:
        /*0004*/ 	.word	0x00000082


	//----- nvinfo : EIATTR_SPARSE_MMA_MASK
	.align		4
.L_8:
        /*0008*/ 	.byte	0x03, 0x50
        /*000a*/ 	.short	0x0000


	//----- nvinfo : EIATTR_MAXREG_COUNT
	.align		4
        /*000c*/ 	.byte	0x03, 0x1b
        /*000e*/ 	.short	0x00ff


	//----- nvinfo : EIATTR_EXTERNS
	.align		4
        /*0010*/ 	.byte	0x04, 0x0f
        /*0012*/ 	.short	(.L_10 - .L_9)


	//   ....[0]....
	.align		4
.L_9:
        /*0014*/ 	.word	index@(vprintf)


	//----- nvinfo : EIATTR_MERCURY_ISA_VERSION
	.align		4
.L_10:
        /*0018*/ 	.byte	0x03, 0x5f
        /*001a*/ 	.short	0x0101


	//----- nvinfo : EIATTR_VRC_CTA_INIT_COUNT
	.align		4
        /*001c*/ 	.byte	0x02, 0x4a
	.zero		1
	.zero		1


	//----- nvinfo : EIATTR_SYSCALL_OFFSETS
	.align		4
        /*0020*/ 	.byte	0x04, 0x46
        /*0022*/ 	.short	(.L_12 - .L_11)


	//   ....[0]....
.L_11:
        /*0024*/ 	.word	0x000001b0


	//----- nvinfo : EIATTR_EXIT_INSTR_OFFSETS
	.align		4
.L_12:
        /*0028*/ 	.byte	0x04, 0x1c
        /*002a*/ 	.short	(.L_14 - .L_13)


	//   ....[0]....
.L_13:
        /*002c*/ 	.word	0x000001c0


	//----- nvinfo : EIATTR_SW_WAR
	.align		4
.L_14:
        /*0030*/ 	.byte	0x04, 0x36
        /*0032*/ 	.short	(.L_16 - .L_15)
.L_15:
        /*0034*/ 	.word	0x00000008
.L_16:


//--------------------- .nv.callgraph             --------------------------
	.section	.nv.callgraph,"",@"SHT_CUDA_CALLGRAPH"
	.align	4
	.sectionentsize	8
	.align		4
        /*0000*/ 	.word	0x00000000
	.align		4
        /*0004*/ 	.word	0xffffffff
	.align		4
        /*0008*/ 	.word	index@(_Z9check_idxv)
	.align		4
        /*000c*/ 	.word	index@(vprintf)
	.align		4
        /*0010*/ 	.word	0x00000000
	.align		4
        /*0014*/ 	.word	0xfffffffe
	.align		4
        /*0018*/ 	.word	0x00000000
	.align		4
        /*001c*/ 	.word	0xfffffffd
	.align		4
        /*0020*/ 	.word	0x00000000
	.align		4
        /*0024*/ 	.word	0xfffffffc


//--------------------- .nv.constant4             --------------------------
	.section	.nv.constant4,"a",@progbits
	.align	8
	.align		8
.nv.constant4:
        /*0000*/ 	.dword	vprintf
	.align		8
        /*0008*/ 	.dword	$str


//--------------------- .text._Z9check_idxv       --------------------------
	.section	.text._Z9check_idxv,"ax",@progbits
	.align	128
        .global         _Z9check_idxv
        .type           _Z9check_idxv,@function
        .size           _Z9check_idxv,(.L_x_2 - _Z9check_idxv)
        .other          _Z9check_idxv,@"STO_CUDA_ENTRY STV_DEFAULT"
_Z9check_idxv:
.text._Z9check_idxv:
[----:B------:R-:W0:Y:S01]  /*0000*/  LDC R1, c[0x0][0x37c] ;  /* 0x0000df00ff017b82 */ /* 0x000e220000000800 */
[----:B------:R-:W1:Y:S01]  /*0010*/  S2R R8, SR_TID.X ;  /* 0x0000000000087919 */ /* 0x000e620000002100 */
[----:B------:R-:W2:Y:S06]  /*0020*/  LDCU UR5, c[0x0][0x2fc] ;  /* 0x00005f80ff0577ac */ /* 0x000eac0008000800 */
[----:B------:R-:W3:Y:S01]  /*0030*/  LDC R14, c[0x0][0x360] ;  /* 0x0000d800ff0e7b82 */ /* 0x000ee20000000800 */
[----:B0-----:R-:W-:Y:S01]  /*0040*/  VIADD R1, R1, 0xffffffd0 ;  /* 0xffffffd001017836 */ /* 0x001fe20000000000 */
[----:B------:R-:W1:Y:S01]  /*0050*/  S2R R9, SR_TID.Y ;  /* 0x0000000000097919 */ /* 0x000e620000002200 */
[----:B------:R-:W-:Y:S01]  /*0060*/  MOV R0, 0x0 ;  /* 0x0000000000007802 */ /* 0x000fe20000000f00 */
[----:B------:R-:W0:Y:S01]  /*0070*/  LDCU UR4, c[0x0][0x2f8] ;  /* 0x00005f00ff0477ac */ /* 0x000e220008000800 */
[----:B------:R-:W1:Y:S03]  /*0080*/  S2R R10, SR_TID.Z ;  /* 0x00000000000a7919 */ /* 0x000e660000002300 */
[----:B------:R-:W3:Y:S01]  /*0090*/  LDC R15, c[0x0][0x364] ;  /* 0x0000d900ff0f7b82 */ /* 0x000ee20000000800 */
[----:B------:R-:W4:Y:S01]  /*00a0*/  LDCU.64 UR6, c[0x4][0x8] ;  /* 0x01000100ff0677ac */ /* 0x000f220008000a00 */
[----:B------:R-:W1:Y:S01]  /*00b0*/  S2R R11, SR_CTAID.X ;  /* 0x00000000000b7919 */ /* 0x000e620000002500 */
[----:B------:R-:W3:Y:S05]  /*00c0*/  S2R R12, SR_CTAID.Y ;  /* 0x00000000000c7919 */ /* 0x000eea0000002600 */
[----:B------:R-:W5:Y:S01]  /*00d0*/  LDC R16, c[0x0][0x368] ;  /* 0x0000da00ff107b82 */ /* 0x000f620000000800 */
[----:B------:R-:W3:Y:S01]  /*00e0*/  S2R R13, SR_CTAID.Z ;  /* 0x00000000000d7919 */ /* 0x000ee20000002700 */
[----:B0-----:R-:W-:-:S06]  /*00f0*/  IADD3 R6, P0, PT, R1, UR4, RZ ;  /* 0x0000000401067c10 */ /* 0x001fcc000ff1e0ff */
[----:B------:R-:W5:Y:S01]  /*0100*/  LDC R17, c[0x0][0x370] ;  /* 0x0000dc00ff117b82 */ /* 0x000f620000000800 */
[----:B----4-:R-:W-:Y:S01]  /*0110*/  IMAD.U32 R4, RZ, RZ, UR6 ;  /* 0x00000006ff047e24 */ /* 0x010fe2000f8e00ff */
[----:B------:R-:W-:Y:S01]  /*0120*/  MOV R5, UR7 ;  /* 0x0000000700057c02 */ /* 0x000fe20008000f00 */
[----:B--2---:R-:W-:-:S05]  /*0130*/  IMAD.X R7, RZ, RZ, UR5, P0 ;  /* 0x00000005ff077e24 */ /* 0x004fca00080e06ff */
[----:B------:R-:W5:Y:S08]  /*0140*/  LDC R18, c[0x0][0x374] ;  /* 0x0000dd00ff127b82 */ /* 0x000f700000000800 */
[----:B------:R-:W5:Y:S01]  /*0150*/  LDC R19, c[0x0][0x378] ;  /* 0x0000de00ff137b82 */ /* 0x000f620000000800 */
[----:B-1----:R0:W-:Y:S07]  /*0160*/  STL.128 [R1], R8 ;  /* 0x0000000801007387 */ /* 0x0021ee0000100c00 */
[----:B------:R0:W1:Y:S01]  /*0170*/  LDC.64 R2, c[0x4][R0] ;  /* 0x0100000000027b82 */ /* 0x0000620000000a00 */
[----:B---3--:R0:W-:Y:S04]  /*0180*/  STL.128 [R1+0x10], R12 ;  /* 0x0000100c01007387 */ /* 0x0081e80000100c00 */
[----:B-----5:R0:W-:Y:S02]  /*0190*/  STL.128 [R1+0x20], R16 ;  /* 0x0000201001007387 */ /* 0x0201e40000100c00 */
[----:B------:R-:W-:-:S07]  /*01a0*/  LEPC R20, `(.L_x_0) ;  /* 0x000000001014794e */ /* 0x000fce0000000000 */
[----:B01----:R-:W-:Y:S05]  /*01b0*/  CALL.ABS.NOINC R2 ;  /* 0x0000000002007343 */ /* 0x003fea0003c00000 */
.L_x_0:
[----:B------:R-:W-:Y:S05]  /*01c0*/  EXIT ;  /* 0x000000000000794d */ /* 0x000fea0003800000 */
.L_x_1:
[----:B------:R-:W-:-:S00]  /*01d0*/  BRA `(.L_x_1) ;  /* 0xfffffffc00fc7947 */ /* 0x000fc0000383ffff */
[----:B------:R-:W-:-:S00]  /*01e0*/  NOP ;  /* 0x0000000000007918 */ /* 0x000fc00000000000 */
        /* <DEDUP_REMOVED lines=9> */
.L_x_2:


//--------------------- .nv.global.init           --------------------------
	.section	.nv.global.init,"aw",@progbits
.nv.global.init:
	.type		$str,@object
	.size		$str,(.L_0 - $str)
$str:
        /*0000*/ 	.byte	0x74, 0x68, 0x72, 0x65, 0x61, 0x64, 0x49, 0x64, 0x78, 0x3a, 0x20, 0x28, 0x25, 0x64, 0x2c, 0x20
        /*0010*/ 	.byte	0x25, 0x64, 0x2c, 0x20, 0x25, 0x64, 0x29, 0x09, 0x62, 0x6c, 0x6f, 0x63, 0x6b, 0x49, 0x64, 0x78
        /*0020*/ 	.byte	0x3a, 0x20, 0x20, 0x28, 0x25, 0x64, 0x2c, 0x20, 0x25, 0x64, 0x2c, 0x20, 0x25, 0x64, 0x29, 0x09
        /*0030*/ 	.byte	0x09, 0x2f, 0x2f, 0x20, 0x6d, 0x79, 0x20, 0x63, 0x6f, 0x6f, 0x72, 0x64, 0x69, 0x6e, 0x61, 0x74
        /*0040*/ 	.byte	0x65, 0x73, 0x0a, 0x62, 0x6c, 0x6f, 0x63, 0x6b, 0x44, 0x69, 0x6d, 0x3a, 0x20, 0x20, 0x28, 0x25
        /*0050*/ 	.byte	0x64, 0x2c, 0x20, 0x25, 0x64, 0x2c, 0x20, 0x25, 0x64, 0x29, 0x09, 0x67, 0x72, 0x69, 0x64, 0x44
        /*0060*/ 	.byte	0x69, 0x6d, 0x3a, 0x20, 0x20, 0x20, 0x28, 0x25, 0x64, 0x2c, 0x20, 0x25, 0x64, 0x2c, 0x20, 0x25
        /*0070*/ 	.byte	0x64, 0x29, 0x09, 0x09, 0x2f, 0x2f, 0x20, 0x74, 0x6f, 0x74, 0x61, 0x6c, 0x20, 0x74, 0x68, 0x72
        /*0080*/ 	.byte	0x65, 0x61, 0x64, 0x73, 0x2f, 0x62, 0x6c, 0x6f, 0x63, 0x6b, 0x73, 0x0a, 0x0a, 0x00
.L_0:


//--------------------- .nv.shared.reserved.0     --------------------------
	.section	.nv.shared.reserved.0,"aw",@nobits
	.weak		__nv_reservedSMEM_offset_0_alias
	.size		__nv_reservedSMEM_offset_0_alias, 0, 64
	.other		__nv_reservedSMEM_offset_0_alias,@"STO_CUDA_RESERVED_SHARED STV_DEFAULT"
__nv_reservedSMEM_offset_0_alias:
	.zero		0
	.zero		64


//--------------------- .nv.constant0._Z9check_idxv --------------------------
	.section	.nv.constant0._Z9check_idxv,"a",@progbits
	.sectionflags	@""
	.align	4
.nv.constant0._Z9check_idxv:
	.zero		896


//--------------------- SYMBOLS --------------------------

	.type		.nv.reservedSmem.offset0,@object
	.size		.nv.reservedSmem.offset0,0x4
	.type		vprintf,@function
